//
// Generated by NVIDIA NVVM Compiler
//
// Compiler Build ID: CL-36424714
// Cuda compilation tools, release 13.0, V13.0.88
// Based on NVVM 20.0.0
//

.version 9.0
.target sm_100
.address_size 64

	// .globl	_Z16cuda_apply_rulesPiS_PjjjS0_S0_
.global .align 1 .b8 _ZN34_INTERNAL_dc2bbdef_4_k_cu_dc951ae34cuda3std3__45__cpo5beginE[1];
.global .align 1 .b8 _ZN34_INTERNAL_dc2bbdef_4_k_cu_dc951ae34cuda3std3__45__cpo3endE[1];
.global .align 1 .b8 _ZN34_INTERNAL_dc2bbdef_4_k_cu_dc951ae34cuda3std3__45__cpo6cbeginE[1];
.global .align 1 .b8 _ZN34_INTERNAL_dc2bbdef_4_k_cu_dc951ae34cuda3std3__45__cpo4cendE[1];
.global .align 1 .b8 _ZN34_INTERNAL_dc2bbdef_4_k_cu_dc951ae34cuda3std3__436_GLOBAL__N__dc2bbdef_4_k_cu_dc951ae36ignoreE[1];
.global .align 1 .b8 _ZN34_INTERNAL_dc2bbdef_4_k_cu_dc951ae34cuda3std3__419piecewise_constructE[1];
.global .align 1 .b8 _ZN34_INTERNAL_dc2bbdef_4_k_cu_dc951ae34cuda3std3__48in_placeE[1];
.global .align 1 .b8 _ZN34_INTERNAL_dc2bbdef_4_k_cu_dc951ae34cuda3std6ranges3__45__cpo4swapE[1];
.global .align 1 .b8 _ZN34_INTERNAL_dc2bbdef_4_k_cu_dc951ae34cuda3std6ranges3__45__cpo9iter_moveE[1];

.visible .entry _Z16cuda_apply_rulesPiS_PjjjS0_S0_(
	.param .u64 .ptr .align 1 _Z16cuda_apply_rulesPiS_PjjjS0_S0__param_0,
	.param .u64 .ptr .align 1 _Z16cuda_apply_rulesPiS_PjjjS0_S0__param_1,
	.param .u64 .ptr .align 1 _Z16cuda_apply_rulesPiS_PjjjS0_S0__param_2,
	.param .u32 _Z16cuda_apply_rulesPiS_PjjjS0_S0__param_3,
	.param .u32 _Z16cuda_apply_rulesPiS_PjjjS0_S0__param_4,
	.param .u64 .ptr .align 1 _Z16cuda_apply_rulesPiS_PjjjS0_S0__param_5,
	.param .u64 .ptr .align 1 _Z16cuda_apply_rulesPiS_PjjjS0_S0__param_6
)
{
	.reg .pred 	%p<34>;
	.reg .b16 	%rs<5>;
	.reg .b32 	%r<208>;
	.reg .b32 	%f<3>;
	.reg .b64 	%rd<42>;
	.reg .b64 	%fd<2>;

	ld.param.u64 	%rd14, [_Z16cuda_apply_rulesPiS_PjjjS0_S0__param_0];
	ld.param.u64 	%rd15, [_Z16cuda_apply_rulesPiS_PjjjS0_S0__param_1];
	ld.param.u64 	%rd16, [_Z16cuda_apply_rulesPiS_PjjjS0_S0__param_2];
	ld.param.u32 	%r60, [_Z16cuda_apply_rulesPiS_PjjjS0_S0__param_3];
	ld.param.u32 	%r61, [_Z16cuda_apply_rulesPiS_PjjjS0_S0__param_4];
	ld.param.u64 	%rd12, [_Z16cuda_apply_rulesPiS_PjjjS0_S0__param_5];
	ld.param.u64 	%rd13, [_Z16cuda_apply_rulesPiS_PjjjS0_S0__param_6];
	cvta.to.global.u64 	%rd1, %rd15;
	cvta.to.global.u64 	%rd2, %rd14;
	cvta.to.global.u64 	%rd3, %rd16;
	mov.u32 	%r1, %tid.x;
	mov.u32 	%r62, %ctaid.x;
	mov.u32 	%r63, %ntid.x;
	mad.lo.s32 	%r2, %r62, %r63, %r1;
	setp.eq.s32 	%p1, %r60, 0;
	@%p1 bra 	$L__BB0_43;
	mov.b32 	%r182, 0;
	mov.b16 	%rs4, 0;
	mov.u32 	%r183, %r182;
$L__BB0_2:
	setp.ge.u32 	%p2, %r2, %r182;
	@%p2 bra 	$L__BB0_4;
	mul.wide.u32 	%rd38, %r183, 4;
	add.s64 	%rd39, %rd3, %rd38;
	ld.global.u32 	%r184, [%rd39];
	bra.uni 	$L__BB0_5;
$L__BB0_4:
	mul.wide.u32 	%rd17, %r183, 4;
	add.s64 	%rd18, %rd3, %rd17;
	ld.global.u32 	%r184, [%rd18];
	add.s32 	%r65, %r184, %r182;
	setp.lt.u32 	%p3, %r2, %r65;
	@%p3 bra 	$L__BB0_6;
$L__BB0_5:
	add.s32 	%r182, %r184, %r182;
	add.s32 	%r183, %r183, 1;
	setp.eq.s32 	%p33, %r183, %r60;
	add.s16 	%rs4, %rs4, 1;
	@%p33 bra 	$L__BB0_43;
	bra.uni 	$L__BB0_2;
$L__BB0_6:
	setp.eq.s32 	%p4, %r183, 0;
	mov.u32 	%r198, %r2;
	@%p4 bra 	$L__BB0_19;
	and.b32  	%r10, %r183, 15;
	setp.lt.u32 	%p5, %r183, 16;
	mov.b32 	%r191, 0;
	mov.u32 	%r198, %r2;
	@%p5 bra 	$L__BB0_10;
	and.b32  	%r191, %r183, -16;
	neg.s32 	%r185, %r191;
	add.s64 	%rd40, %rd3, 32;
	mov.u32 	%r198, %r2;
$L__BB0_9:
	.pragma "nounroll";
	ld.global.u32 	%r68, [%rd40+-32];
	ld.global.u32 	%r69, [%rd40+-28];
	add.s32 	%r70, %r68, %r69;
	ld.global.u32 	%r71, [%rd40+-24];
	add.s32 	%r72, %r70, %r71;
	ld.global.u32 	%r73, [%rd40+-20];
	add.s32 	%r74, %r72, %r73;
	ld.global.u32 	%r75, [%rd40+-16];
	add.s32 	%r76, %r74, %r75;
	ld.global.u32 	%r77, [%rd40+-12];
	add.s32 	%r78, %r76, %r77;
	ld.global.u32 	%r79, [%rd40+-8];
	add.s32 	%r80, %r78, %r79;
	ld.global.u32 	%r81, [%rd40+-4];
	add.s32 	%r82, %r80, %r81;
	ld.global.u32 	%r83, [%rd40];
	add.s32 	%r84, %r82, %r83;
	ld.global.u32 	%r85, [%rd40+4];
	add.s32 	%r86, %r84, %r85;
	ld.global.u32 	%r87, [%rd40+8];
	add.s32 	%r88, %r86, %r87;
	ld.global.u32 	%r89, [%rd40+12];
	add.s32 	%r90, %r88, %r89;
	ld.global.u32 	%r91, [%rd40+16];
	add.s32 	%r92, %r90, %r91;
	ld.global.u32 	%r93, [%rd40+20];
	add.s32 	%r94, %r92, %r93;
	ld.global.u32 	%r95, [%rd40+24];
	add.s32 	%r96, %r94, %r95;
	ld.global.u32 	%r97, [%rd40+28];
	add.s32 	%r98, %r96, %r97;
	sub.s32 	%r198, %r198, %r98;
	add.s32 	%r185, %r185, 16;
	add.s64 	%rd40, %rd40, 64;
	setp.ne.s32 	%p6, %r185, 0;
	@%p6 bra 	$L__BB0_9;
$L__BB0_10:
	setp.eq.s32 	%p7, %r10, 0;
	@%p7 bra 	$L__BB0_19;
	and.b32  	%r20, %r183, 7;
	setp.lt.u32 	%p8, %r10, 8;
	@%p8 bra 	$L__BB0_13;
	mul.wide.u32 	%rd19, %r191, 4;
	add.s64 	%rd20, %rd3, %rd19;
	ld.global.u32 	%r100, [%rd20];
	ld.global.u32 	%r101, [%rd20+4];
	add.s32 	%r102, %r100, %r101;
	ld.global.u32 	%r103, [%rd20+8];
	add.s32 	%r104, %r102, %r103;
	ld.global.u32 	%r105, [%rd20+12];
	add.s32 	%r106, %r104, %r105;
	ld.global.u32 	%r107, [%rd20+16];
	add.s32 	%r108, %r106, %r107;
	ld.global.u32 	%r109, [%rd20+20];
	add.s32 	%r110, %r108, %r109;
	ld.global.u32 	%r111, [%rd20+24];
	add.s32 	%r112, %r110, %r111;
	ld.global.u32 	%r113, [%rd20+28];
	add.s32 	%r114, %r112, %r113;
	sub.s32 	%r198, %r198, %r114;
	add.s32 	%r191, %r191, 8;
$L__BB0_13:
	setp.eq.s32 	%p9, %r20, 0;
	@%p9 bra 	$L__BB0_19;
	setp.lt.u32 	%p10, %r20, 4;
	@%p10 bra 	$L__BB0_16;
	mul.wide.u32 	%rd21, %r191, 4;
	add.s64 	%rd22, %rd3, %rd21;
	ld.global.u32 	%r116, [%rd22];
	ld.global.u32 	%r117, [%rd22+4];
	add.s32 	%r118, %r116, %r117;
	ld.global.u32 	%r119, [%rd22+8];
	add.s32 	%r120, %r118, %r119;
	ld.global.u32 	%r121, [%rd22+12];
	add.s32 	%r122, %r120, %r121;
	sub.s32 	%r198, %r198, %r122;
	add.s32 	%r191, %r191, 4;
$L__BB0_16:
	and.b32  	%r123, %r183, 3;
	setp.eq.s32 	%p11, %r123, 0;
	@%p11 bra 	$L__BB0_19;
	mul.wide.u32 	%rd23, %r191, 4;
	add.s64 	%rd41, %rd3, %rd23;
	cvt.u32.u16 	%r124, %rs4;
	and.b32  	%r125, %r124, 3;
	neg.s32 	%r196, %r125;
$L__BB0_18:
	.pragma "nounroll";
	ld.global.u32 	%r126, [%rd41];
	sub.s32 	%r198, %r198, %r126;
	add.s64 	%rd41, %rd41, 4;
	add.s32 	%r196, %r196, 1;
	setp.ne.s32 	%p12, %r196, 0;
	@%p12 bra 	$L__BB0_18;
$L__BB0_19:
	mul.wide.u32 	%rd24, %r2, 4;
	add.s64 	%rd10, %rd2, %rd24;
	ld.global.u32 	%r206, [%rd10];
	setp.lt.s32 	%p13, %r206, 0;
	setp.ge.u32 	%p14, %r206, %r61;
	or.pred  	%p15, %p13, %p14;
	@%p15 bra 	$L__BB0_27;
	add.s32 	%r200, %r198, 1;
	setp.ge.u32 	%p16, %r200, %r184;
	mov.b32 	%r201, -1;
	@%p16 bra 	$L__BB0_25;
	mov.u32 	%r199, %r2;
$L__BB0_22:
	add.s32 	%r199, %r199, 1;
	mul.wide.u32 	%rd25, %r199, 4;
	add.s64 	%rd26, %rd2, %rd25;
	ld.global.u32 	%r128, [%rd26];
	setp.lt.s32 	%p17, %r128, 0;
	@%p17 bra 	$L__BB0_24;
	sub.s32 	%r201, %r200, %r198;
	bra.uni 	$L__BB0_25;
$L__BB0_24:
	setp.ne.s32 	%p18, %r199, 0;
	selp.u32 	%r130, 1, 0, %p18;
	add.s32 	%r200, %r200, %r130;
	setp.lt.u32 	%p19, %r200, %r184;
	@%p19 bra 	$L__BB0_22;
$L__BB0_25:
	add.s32 	%r131, %r206, 1;
	setp.le.u32 	%p20, %r201, %r131;
	@%p20 bra 	$L__BB0_27;
	bar.sync 	0;
	ld.global.u32 	%r132, [%rd10];
	add.s32 	%r206, %r132, 1;
	st.global.u32 	[%rd10], %r206;
$L__BB0_27:
	setp.lt.s32 	%p21, %r206, 1;
	@%p21 bra 	$L__BB0_35;
	add.s32 	%r204, %r198, 1;
	setp.ge.u32 	%p22, %r204, %r184;
	mov.b32 	%r205, -1;
	@%p22 bra 	$L__BB0_33;
	mov.u32 	%r203, %r2;
$L__BB0_30:
	add.s32 	%r203, %r203, 1;
	mul.wide.u32 	%rd27, %r203, 4;
	add.s64 	%rd28, %rd2, %rd27;
	ld.global.u32 	%r134, [%rd28];
	setp.lt.s32 	%p23, %r134, 0;
	@%p23 bra 	$L__BB0_32;
	sub.s32 	%r205, %r204, %r198;
	bra.uni 	$L__BB0_33;
$L__BB0_32:
	setp.ne.s32 	%p24, %r203, 0;
	selp.u32 	%r136, 1, 0, %p24;
	add.s32 	%r204, %r204, %r136;
	setp.lt.u32 	%p25, %r204, %r184;
	@%p25 bra 	$L__BB0_30;
$L__BB0_33:
	bar.sync 	0;
	ld.global.u32 	%r206, [%rd10];
	setp.gt.u32 	%p26, %r205, %r206;
	@%p26 bra 	$L__BB0_35;
	add.s32 	%r206, %r205, -1;
	st.global.u32 	[%rd10], %r206;
$L__BB0_35:
	setp.lt.s32 	%p27, %r206, 1;
	@%p27 bra 	$L__BB0_38;
	cvta.to.global.u64 	%rd29, %rd13;
	add.s64 	%rd31, %rd29, %rd24;
	ld.global.u32 	%r137, [%rd31];
	mul.lo.s32 	%r138, %r137, %r1;
	shl.b32 	%r139, %r138, 12;
	add.s32 	%r140, %r138, %r139;
	add.s32 	%r141, %r140, 2127912214;
	shr.u32 	%r142, %r141, 19;
	xor.b32  	%r143, %r141, %r142;
	xor.b32  	%r144, %r143, -949894596;
	shl.b32 	%r145, %r143, 5;
	xor.b32  	%r146, %r145, -331856000;
	add.s32 	%r147, %r144, %r146;
	shl.b32 	%r148, %r147, 9;
	add.s32 	%r149, %r147, -369570787;
	add.s32 	%r150, %r148, -1395695104;
	xor.b32  	%r151, %r149, %r150;
	shl.b32 	%r152, %r151, 3;
	add.s32 	%r153, %r151, %r152;
	add.s32 	%r154, %r153, -42973499;
	shr.u32 	%r155, %r154, 16;
	xor.b32  	%r156, %r154, %r155;
	xor.b32  	%r157, %r156, -1252372727;
	mul.hi.u32 	%r158, %r157, 3;
	sub.s32 	%r159, %r157, %r158;
	shr.u32 	%r160, %r159, 1;
	add.s32 	%r161, %r160, %r158;
	shr.u32 	%r162, %r161, 30;
	mul.lo.s32 	%r163, %r162, 2147483647;
	sub.s32 	%r164, %r157, %r163;
	max.u32 	%r165, %r164, 1;
	mul.hi.u32 	%r166, %r165, 1581746633;
	shr.u32 	%r167, %r166, 14;
	mul.lo.s32 	%r168, %r167, 44488;
	sub.s32 	%r169, %r165, %r168;
	mul.lo.s32 	%r170, %r169, 48271;
	mul.lo.s32 	%r171, %r167, 3399;
	setp.lt.u32 	%p28, %r170, %r171;
	xor.b32  	%r172, %r171, 2147483647;
	neg.s32 	%r173, %r171;
	selp.b32 	%r174, %r172, %r173, %p28;
	add.s32 	%r175, %r170, %r174;
	add.s32 	%r176, %r175, -1;
	cvt.rn.f32.u32 	%f1, %r176;
	fma.rn.f32 	%f2, %f1, 0f30000000, 0f00000000;
	cvt.f64.f32 	%fd1, %f2;
	setp.gtu.f64 	%p29, %fd1, 0d3FC999999999999A;
	@%p29 bra 	$L__BB0_38;
	add.s32 	%r206, %r206, -1;
	st.global.u32 	[%rd10], %r206;
$L__BB0_38:
	setp.lt.s32 	%p30, %r206, 0;
	add.s64 	%rd11, %rd1, %rd24;
	@%p30 bra 	$L__BB0_41;
	add.s32 	%r59, %r206, %r2;
	add.s32 	%r177, %r206, %r198;
	mov.b32 	%r178, -1;
	st.global.u32 	[%rd11], %r178;
	setp.ge.u32 	%p31, %r177, %r184;
	@%p31 bra 	$L__BB0_41;
	ld.global.u32 	%r179, [%rd10];
	mul.wide.u32 	%rd33, %r59, 4;
	add.s64 	%rd34, %rd1, %rd33;
	st.global.u32 	[%rd34], %r179;
$L__BB0_41:
	bar.sync 	0;
	ld.global.u32 	%r180, [%rd11];
	setp.lt.s32 	%p32, %r180, 0;
	@%p32 bra 	$L__BB0_43;
	cvta.to.global.u64 	%rd35, %rd12;
	add.s64 	%rd37, %rd35, %rd17;
	atom.global.add.u32 	%r181, [%rd37], 1;
$L__BB0_43:
	ret;

}


// ===== COMPILED SASS (sm_100) =====

	.target	sm_100

	.elftype	@"ET_EXEC"


//--------------------- .note.nv.tkinfo           --------------------------
	.section	.note.nv.tkinfo,"",@"SHT_NOTE"
	.sectionflags	@"SHF_NOTE_NV_TKINFO"
	.tkinfo
        /*0018*/ 	.word	0x00000002
        /*0030*/ 	.string	""
        /*0030*/ 	.string	"ptxas"
        /*0030*/ 	.string	"Cuda compilation tools, release 13.0, V13.0.88"
        /*0030*/ 	.string	"Build cuda_13.0.r13.0/compiler.36424714_0"
        /*0030*/ 	.string	"-arch sm_100 -m 64 "



//--------------------- .note.nv.cuinfo           --------------------------
	.section	.note.nv.cuinfo,"",@"SHT_NOTE"
	.sectionflags	@"SHF_NOTE_NV_CUINFO"
        /*0018*/ 	.short	0x0002
        /*001a*/ 	.short	0x0064
        /*001c*/ 	.short	0x0082
	.zero		2


//--------------------- .nv.info                  --------------------------
	.section	.nv.info,"",@"SHT_CUDA_INFO"
	.align	4


	//----- nvinfo : EIATTR_REGCOUNT
	.align		4
        /*0000*/ 	.byte	0x04, 0x2f
        /*0002*/ 	.short	(.L_10 - .L_9)
	.align		4
.L_9:
        /*0004*/ 	.word	index@(_Z16cuda_apply_rulesPiS_PjjjS0_S0_)
        /*0008*/ 	.word	0x0000001d


	//----- nvinfo : EIATTR_FRAME_SIZE
	.align		4
.L_10:
        /*000c*/ 	.byte	0x04, 0x11
        /*000e*/ 	.short	(.L_12 - .L_11)
	.align		4
.L_11:
        /*0010*/ 	.word	index@(_Z16cuda_apply_rulesPiS_PjjjS0_S0_)
        /*0014*/ 	.word	0x00000000


	//----- nvinfo : EIATTR_MIN_STACK_SIZE
	.align		4
.L_12:
        /*0018*/ 	.byte	0x04, 0x12
        /*001a*/ 	.short	(.L_14 - .L_13)
	.align		4
.L_13:
        /*001c*/ 	.word	index@(_Z16cuda_apply_rulesPiS_PjjjS0_S0_)
        /*0020*/ 	.word	0x00000000
.L_14:


//--------------------- .nv.compat                --------------------------
	.section	.nv.compat,"",@"SHT_CUDA_COMPAT_INFO"
	.align	4
        /*0000*/ 	.byte	0x02, 0x09, 0x00, 0x00, 0x02, 0x02, 0x01, 0x00, 0x02, 0x05, 0x05, 0x00, 0x03, 0x07, 0x01, 0x01
        /*0010*/ 	.byte	0x02, 0x03, 0x00, 0x00, 0x02, 0x06, 0x01, 0x00, 0x04, 0x0b, 0x08, 0x00, 0x01, 0x00, 0x00, 0x00
        /*0020*/ 	.byte	0x00, 0x00, 0x00, 0x00


//--------------------- .nv.info._Z16cuda_apply_rulesPiS_PjjjS0_S0_ --------------------------
	.section	.nv.info._Z16cuda_apply_rulesPiS_PjjjS0_S0_,"",@"SHT_CUDA_INFO"
	.sectionflags	@""
	.align	4


	//----- nvinfo : EIATTR_CUDA_API_VERSION
	.align		4
        /*0000*/ 	.byte	0x04, 0x37
        /*0002*/ 	.short	(.L_16 - .L_15)
.L_15:
        /*0004*/ 	.word	0x00000082


	//----- nvinfo : EIATTR_KPARAM_INFO
	.align		4
.L_16:
        /*0008*/ 	.byte	0x04, 0x17
        /*000a*/ 	.short	(.L_18 - .L_17)
.L_17:
        /*000c*/ 	.word	0x00000000
        /*0010*/ 	.short	0x0006
        /*0012*/ 	.short	0x0028
        /*0014*/ 	.byte	0x00, 0xf5, 0x21, 0x00


	//----- nvinfo : EIATTR_KPARAM_INFO
	.align		4
.L_18:
        /*0018*/ 	.byte	0x04, 0x17
        /*001a*/ 	.short	(.L_20 - .L_19)
.L_19:
        /*001c*/ 	.word	0x00000000
        /*0020*/ 	.short	0x0005
        /*0022*/ 	.short	0x0020
        /*0024*/ 	.byte	0x00, 0xf5, 0x21, 0x00


	//----- nvinfo : EIATTR_KPARAM_INFO
	.align		4
.L_20:
        /*0028*/ 	.byte	0x04, 0x17
        /*002a*/ 	.short	(.L_22 - .L_21)
.L_21:
        /*002c*/ 	.word	0x00000000
        /*0030*/ 	.short	0x0004
        /*0032*/ 	.short	0x001c
        /*0034*/ 	.byte	0x00, 0xf0, 0x11, 0x00


	//----- nvinfo : EIATTR_KPARAM_INFO
	.align		4
.L_22:
        /*0038*/ 	.byte	0x04, 0x17
        /*003a*/ 	.short	(.L_24 - .L_23)
.L_23:
        /*003c*/ 	.word	0x00000000
        /*0040*/ 	.short	0x0003
        /*0042*/ 	.short	0x0018
        /*0044*/ 	.byte	0x00, 0xf0, 0x11, 0x00


	//----- nvinfo : EIATTR_KPARAM_INFO
	.align		4
.L_24:
        /*0048*/ 	.byte	0x04, 0x17
        /*004a*/ 	.short	(.L_26 - .L_25)
.L_25:
        /*004c*/ 	.word	0x00000000
        /*0050*/ 	.short	0x0002
        /*0052*/ 	.short	0x0010
        /*0054*/ 	.byte	0x00, 0xf5, 0x21, 0x00


	//----- nvinfo : EIATTR_KPARAM_INFO
	.align		4
.L_26:
        /*0058*/ 	.byte	0x04, 0x17
        /*005a*/ 	.short	(.L_28 - .L_27)
.L_27:
        /*005c*/ 	.word	0x00000000
        /*0060*/ 	.short	0x0001
        /*0062*/ 	.short	0x0008
        /*0064*/ 	.byte	0x00, 0xf5, 0x21, 0x00


	//----- nvinfo : EIATTR_KPARAM_INFO
	.align		4
.L_28:
        /*0068*/ 	.byte	0x04, 0x17
        /*006a*/ 	.short	(.L_30 - .L_29)
.L_29:
        /*006c*/ 	.word	0x00000000
        /*0070*/ 	.short	0x0000
        /*0072*/ 	.short	0x0000
        /*0074*/ 	.byte	0x00, 0xf5, 0x21, 0x00


	//----- nvinfo : EIATTR_SPARSE_MMA_MASK
	.align		4
.L_30:
        /*0078*/ 	.byte	0x03, 0x50
        /*007a*/ 	.short	0x0000


	//----- nvinfo : EIATTR_MAXREG_COUNT
	.align		4
        /*007c*/ 	.byte	0x03, 0x1b
        /*007e*/ 	.short	0x00ff


	//----- nvinfo : EIATTR_NUM_BARRIERS
	.align		4
        /*0080*/ 	.byte	0x02, 0x4c
        /*0082*/ 	.byte	0x01
	.zero		1


	//----- nvinfo : EIATTR_MERCURY_ISA_VERSION
	.align		4
        /*0084*/ 	.byte	0x03, 0x5f
        /*0086*/ 	.short	0x0101


	//----- nvinfo : EIATTR_VRC_CTA_INIT_COUNT
	.align		4
        /*0088*/ 	.byte	0x02, 0x4a
	.zero		1
	.zero		1


	//----- nvinfo : EIATTR_EXIT_INSTR_OFFSETS
	.align		4
        /*008c*/ 	.byte	0x04, 0x1c
        /*008e*/ 	.short	(.L_32 - .L_31)


	//   ....[0]....
.L_31:
        /*0090*/ 	.word	0x00000060


	//   ....[1]....
        /*0094*/ 	.word	0x000001f0


	//   ....[2]....
        /*0098*/ 	.word	0x000010a0


	//   ....[3]....
        /*009c*/ 	.word	0x000010f0


	//----- nvinfo : EIATTR_CRS_STACK_SIZE
	.align		4
.L_32:
        /*00a0*/ 	.byte	0x04, 0x1e
        /*00a2*/ 	.short	(.L_34 - .L_33)
.L_33:
        /*00a4*/ 	.word	0x00000000


	//----- nvinfo : EIATTR_CBANK_PARAM_SIZE
	.align		4
.L_34:
        /*00a8*/ 	.byte	0x03, 0x19
        /*00aa*/ 	.short	0x0030


	//----- nvinfo : EIATTR_PARAM_CBANK
	.align		4
        /*00ac*/ 	.byte	0x04, 0x0a
        /*00ae*/ 	.short	(.L_36 - .L_35)
	.align		4
.L_35:
        /*00b0*/ 	.word	index@(.nv.constant0._Z16cuda_apply_rulesPiS_PjjjS0_S0_)
        /*00b4*/ 	.short	0x0380
        /*00b6*/ 	.short	0x0030


	//----- nvinfo : EIATTR_SW_WAR
	.align		4
.L_36:
        /*00b8*/ 	.byte	0x04, 0x36
        /*00ba*/ 	.short	(.L_38 - .L_37)
.L_37:
        /*00bc*/ 	.word	0x00000008
.L_38:


//--------------------- .nv.callgraph             --------------------------
	.section	.nv.callgraph,"",@"SHT_CUDA_CALLGRAPH"
	.align	4
	.sectionentsize	8
	.align		4
        /*0000*/ 	.word	0x00000000
	.align		4
        /*0004*/ 	.word	0xffffffff
	.align		4
        /*0008*/ 	.word	0x00000000
	.align		4
        /*000c*/ 	.word	0xfffffffe
	.align		4
        /*0010*/ 	.word	0x00000000
	.align		4
        /*0014*/ 	.word	0xfffffffd
	.align		4
        /*0018*/ 	.word	0x00000000
	.align		4
        /*001c*/ 	.word	0xfffffffc


//--------------------- .nv.constant4             --------------------------
	.section	.nv.constant4,"a",@progbits
	.align	8
	.align		8
.nv.constant4:
        /*0000*/ 	.dword	_ZN34_INTERNAL_dc2bbdef_4_k_cu_dc951ae34cuda3std3__45__cpo5beginE
	.align		8
        /*0008*/ 	.dword	_ZN34_INTERNAL_dc2bbdef_4_k_cu_dc951ae34cuda3std3__45__cpo3endE
	.align		8
        /*0010*/ 	.dword	_ZN34_INTERNAL_dc2bbdef_4_k_cu_dc951ae34cuda3std3__45__cpo6cbeginE
	.align		8
        /*0018*/ 	.dword	_ZN34_INTERNAL_dc2bbdef_4_k_cu_dc951ae34cuda3std3__45__cpo4cendE
	.align		8
        /*0020*/ 	.dword	_ZN34_INTERNAL_dc2bbdef_4_k_cu_dc951ae34cuda3std3__436_GLOBAL__N__dc2bbdef_4_k_cu_dc951ae36ignoreE
	.align		8
        /*0028*/ 	.dword	_ZN34_INTERNAL_dc2bbdef_4_k_cu_dc951ae34cuda3std3__419piecewise_constructE
	.align		8
        /*0030*/ 	.dword	_ZN34_INTERNAL_dc2bbdef_4_k_cu_dc951ae34cuda3std3__48in_placeE
	.align		8
        /*0038*/ 	.dword	_ZN34_INTERNAL_dc2bbdef_4_k_cu_dc951ae34cuda3std6ranges3__45__cpo4swapE
	.align		8
        /*0040*/ 	.dword	_ZN34_INTERNAL_dc2bbdef_4_k_cu_dc951ae34cuda3std6ranges3__45__cpo9iter_moveE


//--------------------- .text._Z16cuda_apply_rulesPiS_PjjjS0_S0_ --------------------------
	.section	.text._Z16cuda_apply_rulesPiS_PjjjS0_S0_,"ax",@progbits
	.align	128
        .global         _Z16cuda_apply_rulesPiS_PjjjS0_S0_
        .type           _Z16cuda_apply_rulesPiS_PjjjS0_S0_,@function
        .size           _Z16cuda_apply_rulesPiS_PjjjS0_S0_,(.L_x_29 - _Z16cuda_apply_rulesPiS_PjjjS0_S0_)
        .other          _Z16cuda_apply_rulesPiS_PjjjS0_S0_,@"STO_CUDA_ENTRY STV_DEFAULT"
_Z16cuda_apply_rulesPiS_PjjjS0_S0_:
.text._Z16cuda_apply_rulesPiS_PjjjS0_S0_:
[----:B------:R-:W-:Y:S01]  /*0000*/  LDC R1, c[0x0][0x37c] ;  /* 0x0000df00ff017b82 */ /* 0x000fe20000000800 */
[----:B------:R-:W0:Y:S01]  /*0010*/  LDCU UR4, c[0x0][0x398] ;  /* 0x00007300ff0477ac */ /* 0x000e220008000800 */
[----:B------:R-:W1:Y:S06]  /*0020*/  S2R R0, SR_TID.X ;  /* 0x0000000000007919 */ /* 0x000e6c0000002100 */
[----:B------:R-:W2:Y:S01]  /*0030*/  LDC R5, c[0x0][0x360] ;  /* 0x0000d800ff057b82 */ /* 0x000ea20000000800 */
[----:B0-----:R-:W-:-:S07]  /*0040*/  ISETP.NE.AND P0, PT, RZ, UR4, PT ;  /* 0x00000004ff007c0c */ /* 0x001fce000bf05270 */
[----:B------:R-:W0:Y:S06]  /*0050*/  S2UR UR4, SR_CTAID.X ;  /* 0x00000000000479c3 */ /* 0x000e2c0000002500 */
[----:B0-----:R-:W-:Y:S05]  /*0060*/  @!P0 EXIT ;  /* 0x000000000000894d */ /* 0x001fea0003800000 */
[----:B------:R-:W0:Y:S01]  /*0070*/  LDC.64 R2, c[0x0][0x390] ;  /* 0x0000e400ff027b82 */ /* 0x000e220000000a00 */
[----:B------:R-:W-:Y:S01]  /*0080*/  BSSY.RECONVERGENT B1, `(.L_x_0) ;  /* 0x000001a000017945 */ /* 0x000fe20003800200 */
[----:B-12---:R-:W-:Y:S01]  /*0090*/  IMAD R8, R5, UR4, R0 ;  /* 0x0000000405087c24 */ /* 0x006fe2000f8e0200 */
[----:B------:R-:W-:Y:S01]  /*00a0*/  PRMT R10, RZ, 0x7610, R10 ;  /* 0x00007610ff0a7816 */ /* 0x000fe2000000000a */
[----:B------:R-:W-:Y:S01]  /*00b0*/  IMAD.MOV.U32 R6, RZ, RZ, RZ ;  /* 0x000000ffff067224 */ /* 0x000fe200078e00ff */
[----:B------:R-:W1:Y:S01]  /*00c0*/  LDCU.64 UR6, c[0x0][0x358] ;  /* 0x00006b00ff0677ac */ /* 0x000e620008000a00 */
[----:B------:R-:W-:Y:S01]  /*00d0*/  IMAD.MOV.U32 R9, RZ, RZ, RZ ;  /* 0x000000ffff097224 */ /* 0x000fe200078e00ff */
[----:B------:R-:W2:Y:S06]  /*00e0*/  LDCU UR5, c[0x0][0x398] ;  /* 0x00007300ff0577ac */ /* 0x000eac0008000800 */
.L_x_5:
[----:B------:R-:W-:Y:S01]  /*00f0*/  ISETP.GE.U32.AND P0, PT, R8, R6, PT ;  /* 0x000000060800720c */ /* 0x000fe20003f06070 */
[----:B------:R-:W-:-:S12]  /*0100*/  BSSY.RELIABLE B0, `(.L_x_1) ;  /* 0x000000b000007945 */ /* 0x000fd80003800100 */
[----:B0-----:R-:W-:Y:S05]  /*0110*/  @P0 BRA `(.L_x_2) ;  /* 0x00000000000c0947 */ /* 0x001fea0003800000 */
[----:B0-----:R-:W-:-:S05]  /*0120*/  IMAD.WIDE.U32 R4, R9, 0x4, R2 ;  /* 0x0000000409047825 */ /* 0x001fca00078e0002 */
[----:B-1----:R0:W5:Y:S01]  /*0130*/  LDG.E R7, desc[UR6][R4.64] ;  /* 0x0000000604077981 */ /* 0x002162000c1e1900 */
[----:B------:R-:W-:Y:S05]  /*0140*/  BRA `(.L_x_3) ;  /* 0x0000000000187947 */ /* 0x000fea0003800000 */
.L_x_2:
[----:B0-----:R-:W-:-:S05]  /*0150*/  IMAD.WIDE.U32 R4, R9, 0x4, R2 ;  /* 0x0000000409047825 */ /* 0x001fca00078e0002 */
[----:B-1----:R-:W3:Y:S02]  /*0160*/  LDG.E R7, desc[UR6][R4.64] ;  /* 0x0000000604077981 */ /* 0x002ee4000c1e1900 */
[----:B---3--:R-:W-:-:S05]  /*0170*/  IMAD.IADD R11, R7, 0x1, R6 ;  /* 0x00000001070b7824 */ /* 0x008fca00078e0206 */
[----:B------:R-:W-:-:S13]  /*0180*/  ISETP.GE.U32.AND P0, PT, R8, R11, PT ;  /* 0x0000000b0800720c */ /* 0x000fda0003f06070 */
[----:B------:R-:W-:Y:S05]  /*0190*/  @!P0 BREAK.RELIABLE B0 ;  /* 0x0000000000008942 */ /* 0x000fea0003800100 */
[----:B------:R-:W-:Y:S05]  /*01a0*/  @!P0 BRA `(.L_x_4) ;  /* 0x00000000001c8947 */ /* 0x000fea0003800000 */
.L_x_3:
[----:B--2---:R-:W-:Y:S05]  /*01b0*/  BSYNC.RELIABLE B0 ;  /* 0x0000000000007941 */ /* 0x004fea0003800100 */
.L_x_1:
[----:B------:R-:W-:Y:S02]  /*01c0*/  VIADD R9, R9, 0x1 ;  /* 0x0000000109097836 */ /* 0x000fe40000000000 */
[----:B-----5:R-:W-:-:S03]  /*01d0*/  IMAD.IADD R6, R7, 0x1, R6 ;  /* 0x0000000107067824 */ /* 0x020fc600078e0206 */
[----:B------:R-:W-:-:S13]  /*01e0*/  ISETP.NE.AND P0, PT, R9, UR5, PT ;  /* 0x0000000509007c0c */ /* 0x000fda000bf05270 */
[----:B------:R-:W-:Y:S05]  /*01f0*/  @!P0 EXIT ;  /* 0x000000000000894d */ /* 0x000fea0003800000 */
[----:B------:R-:W-:Y:S01]  /*0200*/  VIADD R10, R10, 0x1 ;  /* 0x000000010a0a7836 */ /* 0x000fe20000000000 */
[----:B------:R-:W-:Y:S06]  /*0210*/  BRA `(.L_x_5) ;  /* 0xfffffffc00b47947 */ /* 0x000fec000383ffff */
.L_x_4:
[----:B--2---:R-:W-:Y:S05]  /*0220*/  BSYNC.RECONVERGENT B1 ;  /* 0x0000000000017941 */ /* 0x004fea0003800200 */
.L_x_0:
[----:B------:R-:W-:Y:S05]  /*0230*/  WARPSYNC.ALL ;  /* 0x0000000000007948 */ /* 0x000fea0003800000 */
[----:B------:R-:W-:Y:S01]  /*0240*/  ISETP.NE.AND P0, PT, R9, RZ, PT ;  /* 0x000000ff0900720c */ /* 0x000fe20003f05270 */
[----:B------:R-:W-:Y:S01]  /*0250*/  BSSY.RECONVERGENT B1, `(.L_x_6) ;  /* 0x0000062000017945 */ /* 0x000fe20003800200 */
[----:B------:R-:W-:-:S11]  /*0260*/  IMAD.MOV.U32 R6, RZ, RZ, R8 ;  /* 0x000000ffff067224 */ /* 0x000fd600078e0008 */
[----:B------:R-:W-:Y:S05]  /*0270*/  @!P0 BRA `(.L_x_7) ;  /* 0x00000004007c8947 */ /* 0x000fea0003800000 */
[C---:B------:R-:W-:Y:S01]  /*0280*/  ISETP.GE.U32.AND P1, PT, R9.reuse, 0x10, PT ;  /* 0x000000100900780c */ /* 0x040fe20003f26070 */
[----:B------:R-:W-:Y:S01]  /*0290*/  BSSY.RECONVERGENT B2, `(.L_x_8) ;  /* 0x000002d000027945 */ /* 0x000fe20003800200 */
[----:B------:R-:W-:Y:S01]  /*02a0*/  LOP3.LUT R25, R9, 0xf, RZ, 0xc0, !PT ;  /* 0x0000000f09197812 */ /* 0x000fe200078ec0ff */
[----:B------:R-:W-:Y:S02]  /*02b0*/  HFMA2 R11, -RZ, RZ, 0, 0 ;  /* 0x00000000ff0b7431 */ /* 0x000fe400000001ff */
[----:B------:R-:W-:Y:S01]  /*02c0*/  IMAD.MOV.U32 R6, RZ, RZ, R8 ;  /* 0x000000ffff067224 */ /* 0x000fe200078e0008 */
[----:B------:R-:W-:-:S07]  /*02d0*/  ISETP.NE.AND P0, PT, R25, RZ, PT ;  /* 0x000000ff1900720c */ /* 0x000fce0003f05270 */
[----:B------:R-:W-:Y:S06]  /*02e0*/  @!P1 BRA `(.L_x_9) ;  /* 0x00000000009c9947 */ /* 0x000fec0003800000 */
[----:B------:R-:W0:Y:S01]  /*02f0*/  LDCU.64 UR4, c[0x0][0x390] ;  /* 0x00007200ff0477ac */ /* 0x000e220008000a00 */
[----:B------:R-:W-:Y:S01]  /*0300*/  LOP3.LUT R11, R9, 0xfffffff0, RZ, 0xc0, !PT ;  /* 0xfffffff0090b7812 */ /* 0x000fe200078ec0ff */
[----:B------:R-:W-:-:S04]  /*0310*/  IMAD.MOV.U32 R6, RZ, RZ, R8 ;  /* 0x000000ffff067224 */ /* 0x000fc800078e0008 */
[----:B------:R-:W-:Y:S01]  /*0320*/  IMAD.MOV R12, RZ, RZ, -R11 ;  /* 0x000000ffff0c7224 */ /* 0x000fe200078e0a0b */
[----:B0-----:R-:W-:-:S04]  /*0330*/  UIADD3 UR4, UP0, UPT, UR4, 0x20, URZ ;  /* 0x0000002004047890 */ /* 0x001fc8000ff1e0ff */
[----:B------:R-:W-:Y:S02]  /*0340*/  UIADD3.X UR5, UPT, UPT, URZ, UR5, URZ, UP0, !UPT ;  /* 0x00000005ff057290 */ /* 0x000fe400087fe4ff */
[----:B------:R-:W-:-:S04]  /*0350*/  IMAD.U32 R14, RZ, RZ, UR4 ;  /* 0x00000004ff0e7e24 */ /* 0x000fc8000f8e00ff */
[----:B------:R-:W-:-:S07]  /*0360*/  IMAD.U32 R15, RZ, RZ, UR5 ;  /* 0x00000005ff0f7e24 */ /* 0x000fce000f8e00ff */
.L_x_10:
[----:B------:R-:W-:Y:S01]  /*0370*/  IMAD.MOV.U32 R4, RZ, RZ, R14 ;  /* 0x000000ffff047224 */ /* 0x000fe200078e000e */
[----:B------:R-:W-:-:S05]  /*0380*/  MOV R5, R15 ;  /* 0x0000000f00057202 */ /* 0x000fca0000000f00 */
[----:B------:R-:W2:Y:S04]  /*0390*/  LDG.E R19, desc[UR6][R4.64+-0x20] ;  /* 0xffffe00604137981 */ /* 0x000ea8000c1e1900 */
[----:B------:R-:W2:Y:S04]  /*03a0*/  LDG.E R20, desc[UR6][R4.64+-0x1c] ;  /* 0xffffe40604147981 */ /* 0x000ea8000c1e1900 */
[----:B------:R-:W2:Y:S04]  /*03b0*/  LDG.E R21, desc[UR6][R4.64+-0x18] ;  /* 0xffffe80604157981 */ /* 0x000ea8000c1e1900 */
[----:B------:R-:W3:Y:S04]  /*03c0*/  LDG.E R24, desc[UR6][R4.64+-0x14] ;  /* 0xffffec0604187981 */ /* 0x000ee8000c1e1900 */
[----:B------:R-:W3:Y:S04]  /*03d0*/  LDG.E R26, desc[UR6][R4.64+-0x10] ;  /* 0xfffff006041a7981 */ /* 0x000ee8000c1e1900 */
[----:B------:R-:W4:Y:S04]  /*03e0*/  LDG.E R13, desc[UR6][R4.64+-0xc] ;  /* 0xfffff406040d7981 */ /* 0x000f28000c1e1900 */
[----:B------:R-:W4:Y:S04]  /*03f0*/  LDG.E R14, desc[UR6][R4.64+-0x8] ;  /* 0xfffff806040e7981 */ /* 0x000f28000c1e1900 */
[----:B------:R-:W5:Y:S04]  /*0400*/  LDG.E R15, desc[UR6][R4.64+-0x4] ;  /* 0xfffffc06040f7981 */ /* 0x000f68000c1e1900 */
[----:B------:R-:W5:Y:S04]  /*0410*/  LDG.E R16, desc[UR6][R4.64] ;  /* 0x0000000604107981 */ /* 0x000f68000c1e1900 */
[----:B------:R-:W5:Y:S04]  /*0420*/  LDG.E R17, desc[UR6][R4.64+0x4] ;  /* 0x0000040604117981 */ /* 0x000f68000c1e1900 */
[----:B------:R-:W5:Y:S04]  /*0430*/  LDG.E R18, desc[UR6][R4.64+0x8] ;  /* 0x0000080604127981 */ /* 0x000f68000c1e1900 */
[----:B------:R-:W5:Y:S01]  /*0440*/  LDG.E R22, desc[UR6][R4.64+0x10] ;  /* 0x0000100604167981 */ /* 0x000f62000c1e1900 */
[----:B--2---:R-:W-:-:S03]  /*0450*/  IADD3 R23, PT, PT, R21, R19, R20 ;  /* 0x0000001315177210 */ /* 0x004fc60007ffe014 */
[----:B------:R-:W2:Y:S04]  /*0460*/  LDG.E R19, desc[UR6][R4.64+0xc] ;  /* 0x00000c0604137981 */ /* 0x000ea8000c1e1900 */
[----:B------:R-:W2:Y:S04]  /*0470*/  LDG.E R20, desc[UR6][R4.64+0x14] ;  /* 0x0000140604147981 */ /* 0x000ea8000c1e1900 */
[----:B------:R-:W2:Y:S01]  /*0480*/  LDG.E R21, desc[UR6][R4.64+0x18] ;  /* 0x0000180604157981 */ /* 0x000ea2000c1e1900 */
[----:B---3--:R-:W-:-:S03]  /*0490*/  IADD3 R24, PT, PT, R26, R23, R24 ;  /* 0x000000171a187210 */ /* 0x008fc60007ffe018 */
[----:B------:R-:W3:Y:S01]  /*04a0*/  LDG.E R23, desc[UR6][R4.64+0x1c] ;  /* 0x00001c0604177981 */ /* 0x000ee2000c1e1900 */
[----:B------:R-:W-:Y:S01]  /*04b0*/  VIADD R12, R12, 0x10 ;  /* 0x000000100c0c7836 */ /* 0x000fe20000000000 */
[----:B----4-:R-:W-:-:S04]  /*04c0*/  IADD3 R13, PT, PT, R14, R24, R13 ;  /* 0x000000180e0d7210 */ /* 0x010fc80007ffe00d */
[----:B------:R-:W-:Y:S02]  /*04d0*/  ISETP.NE.AND P1, PT, R12, RZ, PT ;  /* 0x000000ff0c00720c */ /* 0x000fe40003f25270 */
[----:B-----5:R-:W-:-:S04]  /*04e0*/  IADD3 R13, PT, PT, R16, R13, R15 ;  /* 0x0000000d100d7210 */ /* 0x020fc80007ffe00f */
[----:B------:R-:W-:Y:S02]  /*04f0*/  IADD3 R13, PT, PT, R18, R13, R17 ;  /* 0x0000000d120d7210 */ /* 0x000fe40007ffe011 */
[----:B------:R-:W-:-:S05]  /*0500*/  IADD3 R14, P2, PT, R4, 0x40, RZ ;  /* 0x00000040040e7810 */ /* 0x000fca0007f5e0ff */
[----:B------:R-:W-:Y:S01]  /*0510*/  IMAD.X R15, RZ, RZ, R5, P2 ;  /* 0x000000ffff0f7224 */ /* 0x000fe200010e0605 */
[----:B--2---:R-:W-:-:S04]  /*0520*/  IADD3 R13, PT, PT, R22, R13, R19 ;  /* 0x0000000d160d7210 */ /* 0x004fc80007ffe013 */
[----:B------:R-:W-:-:S04]  /*0530*/  IADD3 R13, PT, PT, R21, R13, R20 ;  /* 0x0000000d150d7210 */ /* 0x000fc80007ffe014 */
[----:B---3--:R-:W-:Y:S01]  /*0540*/  IADD3 R6, PT, PT, R6, -R13, -R23 ;  /* 0x8000000d06067210 */ /* 0x008fe20007ffe817 */
[----:B------:R-:W-:Y:S06]  /*0550*/  @P1 BRA `(.L_x_10) ;  /* 0xfffffffc00841947 */ /* 0x000fec000383ffff */
.L_x_9:
[----:B------:R-:W-:Y:S05]  /*0560*/  BSYNC.RECONVERGENT B2 ;  /* 0x0000000000027941 */ /* 0x000fea0003800200 */
.L_x_8:
[----:B------:R-:W-:Y:S05]  /*0570*/  @!P0 BRA `(.L_x_7) ;  /* 0x0000000000bc8947 */ /* 0x000fea0003800000 */
[----:B------:R-:W-:Y:S01]  /*0580*/  ISETP.GE.U32.AND P0, PT, R25, 0x8, PT ;  /* 0x000000081900780c */ /* 0x000fe20003f06070 */
[----:B------:R-:W-:Y:S01]  /*0590*/  BSSY.RECONVERGENT B2, `(.L_x_11) ;  /* 0x0000012000027945 */ /* 0x000fe20003800200 */
[----:B------:R-:W-:-:S04]  /*05a0*/  LOP3.LUT R20, R9, 0x7, RZ, 0xc0, !PT ;  /* 0x0000000709147812 */ /* 0x000fc800078ec0ff */
[----:B------:R-:W-:-:S07]  /*05b0*/  ISETP.NE.AND P1, PT, R20, RZ, PT ;  /* 0x000000ff1400720c */ /* 0x000fce0003f25270 */
[----:B------:R-:W-:Y:S06]  /*05c0*/  @!P0 BRA `(.L_x_12) ;  /* 0x0000000000388947 */ /* 0x000fec0003800000 */
[----:B------:R-:W-:-:S05]  /*05d0*/  IMAD.WIDE.U32 R4, R11, 0x4, R2 ;  /* 0x000000040b047825 */ /* 0x000fca00078e0002 */
[----:B------:R-:W2:Y:S04]  /*05e0*/  LDG.E R12, desc[UR6][R4.64] ;  /* 0x00000006040c7981 */ /* 0x000ea8000c1e1900 */
[----:B------:R-:W2:Y:S04]  /*05f0*/  LDG.E R13, desc[UR6][R4.64+0x4] ;  /* 0x00000406040d7981 */ /* 0x000ea8000c1e1900 */
[----:B------:R-:W2:Y:S04]  /*0600*/  LDG.E R14, desc[UR6][R4.64+0x8] ;  /* 0x00000806040e7981 */ /* 0x000ea8000c1e1900 */
[----:B------:R-:W3:Y:S04]  /*0610*/  LDG.E R15, desc[UR6][R4.64+0xc] ;  /* 0x00000c06040f7981 */ /* 0x000ee8000c1e1900 */
[----:B------:R-:W3:Y:S04]  /*0620*/  LDG.E R16, desc[UR6][R4.64+0x10] ;  /* 0x0000100604107981 */ /* 0x000ee8000c1e1900 */
[----:B------:R-:W4:Y:S04]  /*0630*/  LDG.E R17, desc[UR6][R4.64+0x14] ;  /* 0x0000140604117981 */ /* 0x000f28000c1e1900 */
[----:B------:R-:W4:Y:S04]  /*0640*/  LDG.E R18, desc[UR6][R4.64+0x18] ;  /* 0x0000180604127981 */ /* 0x000f28000c1e1900 */
[----:B------:R-:W5:Y:S01]  /*0650*/  LDG.E R19, desc[UR6][R4.64+0x1c] ;  /* 0x00001c0604137981 */ /* 0x000f62000c1e1900 */
[----:B------:R-:W-:Y:S01]  /*0660*/  VIADD R11, R11, 0x8 ;  /* 0x000000080b0b7836 */ /* 0x000fe20000000000 */
[----:B--2---:R-:W-:-:S04]  /*0670*/  IADD3 R12, PT, PT, R14, R12, R13 ;  /* 0x0000000c0e0c7210 */ /* 0x004fc80007ffe00d */
[----:B---3--:R-:W-:-:S04]  /*0680*/  IADD3 R12, PT, PT, R16, R12, R15 ;  /* 0x0000000c100c7210 */ /* 0x008fc80007ffe00f */
[----:B----4-:R-:W-:-:S04]  /*0690*/  IADD3 R17, PT, PT, R18, R12, R17 ;  /* 0x0000000c12117210 */ /* 0x010fc80007ffe011 */
[----:B-----5:R-:W-:-:S07]  /*06a0*/  IADD3 R6, PT, PT, R6, -R17, -R19 ;  /* 0x8000001106067210 */ /* 0x020fce0007ffe813 */
.L_x_12:
[----:B------:R-:W-:Y:S05]  /*06b0*/  BSYNC.RECONVERGENT B2 ;  /* 0x0000000000027941 */ /* 0x000fea0003800200 */
.L_x_11:
[----:B------:R-:W-:Y:S05]  /*06c0*/  @!P1 BRA `(.L_x_7) ;  /* 0x0000000000689947 */ /* 0x000fea0003800000 */
[----:B------:R-:W-:Y:S01]  /*06d0*/  ISETP.GE.U32.AND P0, PT, R20, 0x4, PT ;  /* 0x000000041400780c */ /* 0x000fe20003f06070 */
[----:B------:R-:W-:Y:S01]  /*06e0*/  BSSY.RECONVERGENT B2, `(.L_x_13) ;  /* 0x000000b000027945 */ /* 0x000fe20003800200 */
[----:B------:R-:W-:-:S11]  /*06f0*/  LOP3.LUT P1, RZ, R9, 0x3, RZ, 0xc0, !PT ;  /* 0x0000000309ff7812 */ /* 0x000fd6000782c0ff */
[----:B------:R-:W-:Y:S05]  /*0700*/  @!P0 BRA `(.L_x_14) ;  /* 0x0000000000208947 */ /* 0x000fea0003800000 */
[----:B------:R-:W-:-:S05]  /*0710*/  IMAD.WIDE.U32 R4, R11, 0x4, R2 ;  /* 0x000000040b047825 */ /* 0x000fca00078e0002 */
[----:B------:R-:W2:Y:S04]  /*0720*/  LDG.E R12, desc[UR6][R4.64] ;  /* 0x00000006040c7981 */ /* 0x000ea8000c1e1900 */
[----:B------:R-:W2:Y:S04]  /*0730*/  LDG.E R13, desc[UR6][R4.64+0x4] ;  /* 0x00000406040d7981 */ /* 0x000ea8000c1e1900 */
[----:B------:R-:W2:Y:S04]  /*0740*/  LDG.E R14, desc[UR6][R4.64+0x8] ;  /* 0x00000806040e7981 */ /* 0x000ea8000c1e1900 */
[----:B------:R-:W3:Y:S01]  /*0750*/  LDG.E R15, desc[UR6][R4.64+0xc] ;  /* 0x00000c06040f7981 */ /* 0x000ee2000c1e1900 */
[----:B------:R-:W-:Y:S01]  /*0760*/  VIADD R11, R11, 0x4 ;  /* 0x000000040b0b7836 */ /* 0x000fe20000000000 */
[----:B--2---:R-:W-:-:S04]  /*0770*/  IADD3 R13, PT, PT, R14, R12, R13 ;  /* 0x0000000c0e0d7210 */ /* 0x004fc80007ffe00d */
[----:B---3--:R-:W-:-:S07]  /*0780*/  IADD3 R6, PT, PT, R6, -R13, -R15 ;  /* 0x8000000d06067210 */ /* 0x008fce0007ffe80f */
.L_x_14:
[----:B------:R-:W-:Y:S05]  /*0790*/  BSYNC.RECONVERGENT B2 ;  /* 0x0000000000027941 */ /* 0x000fea0003800200 */
.L_x_13:
[----:B------:R-:W-:Y:S05]  /*07a0*/  @!P1 BRA `(.L_x_7) ;  /* 0x0000000000309947 */ /* 0x000fea0003800000 */
[----:B------:R-:W-:Y:S01]  /*07b0*/  LOP3.LUT R10, R10, 0x3, RZ, 0xc0, !PT ;  /* 0x000000030a0a7812 */ /* 0x000fe200078ec0ff */
[----:B------:R-:W-:-:S04]  /*07c0*/  IMAD.WIDE.U32 R2, R11, 0x4, R2 ;  /* 0x000000040b027825 */ /* 0x000fc800078e0002 */
[----:B------:R-:W-:Y:S02]  /*07d0*/  IMAD.MOV.U32 R5, RZ, RZ, R3 ;  /* 0x000000ffff057224 */ /* 0x000fe400078e0003 */
[----:B------:R-:W-:-:S07]  /*07e0*/  IMAD.MOV R10, RZ, RZ, -R10 ;  /* 0x000000ffff0a7224 */ /* 0x000fce00078e0a0a */
.L_x_15:
[----:B------:R-:W-:-:S06]  /*07f0*/  MOV R3, R5 ;  /* 0x0000000500037202 */ /* 0x000fcc0000000f00 */
[----:B------:R0:W2:Y:S01]  /*0800*/  LDG.E R3, desc[UR6][R2.64] ;  /* 0x0000000602037981 */ /* 0x0000a2000c1e1900 */
[----:B------:R-:W-:-:S05]  /*0810*/  VIADD R10, R10, 0x1 ;  /* 0x000000010a0a7836 */ /* 0x000fca0000000000 */
[----:B------:R-:W-:Y:S02]  /*0820*/  ISETP.NE.AND P0, PT, R10, RZ, PT ;  /* 0x000000ff0a00720c */ /* 0x000fe40003f05270 */
[----:B0-----:R-:W-:-:S05]  /*0830*/  IADD3 R2, P1, PT, R2, 0x4, RZ ;  /* 0x0000000402027810 */ /* 0x001fca0007f3e0ff */
[----:B------:R-:W-:Y:S02]  /*0840*/  IMAD.X R5, RZ, RZ, R5, P1 ;  /* 0x000000ffff057224 */ /* 0x000fe400008e0605 */
[----:B--2---:R-:W-:-:S04]  /*0850*/  IMAD.IADD R6, R6, 0x1, -R3 ;  /* 0x0000000106067824 */ /* 0x004fc800078e0a03 */
[----:B------:R-:W-:Y:S05]  /*0860*/  @P0 BRA `(.L_x_15) ;  /* 0xfffffffc00e00947 */ /* 0x000fea000383ffff */
.L_x_7:
[----:B------:R-:W-:Y:S05]  /*0870*/  BSYNC.RECONVERGENT B1 ;  /* 0x0000000000017941 */ /* 0x000fea0003800200 */
.L_x_6:
[----:B------:R-:W0:Y:S01]  /*0880*/  LDC.64 R2, c[0x0][0x380] ;  /* 0x0000e000ff027b82 */ /* 0x000e220000000a00 */
[----:B------:R-:W1:Y:S01]  /*0890*/  LDCU UR4, c[0x0][0x39c] ;  /* 0x00007380ff0477ac */ /* 0x000e620008000800 */
[----:B0-----:R-:W-:-:S05]  /*08a0*/  IMAD.WIDE.U32 R2, R8, 0x4, R2 ;  /* 0x0000000408027825 */ /* 0x001fca00078e0002 */
[----:B------:R-:W1:Y:S01]  /*08b0*/  LDG.E R11, desc[UR6][R2.64] ;  /* 0x00000006020b7981 */ /* 0x000e62000c1e1900 */
[----:B------:R-:W-:Y:S01]  /*08c0*/  BSSY.RECONVERGENT B1, `(.L_x_16) ;  /* 0x0000022000017945 */ /* 0x000fe20003800200 */
[----:B-1----:R-:W-:-:S04]  /*08d0*/  ISETP.GE.U32.AND P0, PT, R11, UR4, PT ;  /* 0x000000040b007c0c */ /* 0x002fc8000bf06070 */
[----:B------:R-:W-:-:S13]  /*08e0*/  ISETP.LT.OR P0, PT, R11, RZ, P0 ;  /* 0x000000ff0b00720c */ /* 0x000fda0000701670 */
[----:B------:R-:W-:Y:S05]  /*08f0*/  @P0 BRA `(.L_x_17) ;  /* 0x0000000000780947 */ /* 0x000fea0003800000 */
[----:B------:R-:W-:Y:S01]  /*0900*/  VIADD R10, R6, 0x1 ;  /* 0x00000001060a7836 */ /* 0x000fe20000000000 */
[----:B------:R-:W-:Y:S01]  /*0910*/  BSSY.RECONVERGENT B2, `(.L_x_18) ;  /* 0x0000014000027945 */ /* 0x000fe20003800200 */
[----:B------:R-:W-:-:S03]  /*0920*/  IMAD.MOV.U32 R14, RZ, RZ, -0x1 ;  /* 0xffffffffff0e7424 */ /* 0x000fc600078e00ff */
[----:B------:R-:W-:-:S13]  /*0930*/  ISETP.GE.U32.AND P0, PT, R10, R7, PT ;  /* 0x000000070a00720c */ /* 0x000fda0003f06070 */
[----:B------:R-:W-:Y:S05]  /*0940*/  @P0 BRA `(.L_x_19) ;  /* 0x0000000000400947 */ /* 0x000fea0003800000 */
[----:B------:R-:W0:Y:S01]  /*0950*/  LDC.64 R4, c[0x0][0x380] ;  /* 0x0000e000ff047b82 */ /* 0x000e220000000a00 */
[----:B------:R-:W-:-:S07]  /*0960*/  IMAD.MOV.U32 R12, RZ, RZ, R8 ;  /* 0x000000ffff0c7224 */ /* 0x000fce00078e0008 */
.L_x_21:
[----:B------:R-:W-:-:S05]  /*0970*/  IADD3 R15, PT, PT, R12, 0x1, RZ ;  /* 0x000000010c0f7810 */ /* 0x000fca0007ffe0ff */
[----:B0-----:R-:W-:-:S06]  /*0980*/  IMAD.WIDE.U32 R12, R15, 0x4, R4 ;  /* 0x000000040f0c7825 */ /* 0x001fcc00078e0004 */
[----:B------:R-:W2:Y:S02]  /*0990*/  LDG.E R12, desc[UR6][R12.64] ;  /* 0x000000060c0c7981 */ /* 0x000ea4000c1e1900 */
[----:B--2---:R-:W-:-:S13]  /*09a0*/  ISETP.GE.AND P0, PT, R12, RZ, PT ;  /* 0x000000ff0c00720c */ /* 0x004fda0003f06270 */
[----:B------:R-:W-:Y:S05]  /*09b0*/  @P0 BRA `(.L_x_20) ;  /* 0x0000000000200947 */ /* 0x000fea0003800000 */
[----:B------:R-:W-:Y:S02]  /*09c0*/  IMAD.MOV.U32 R12, RZ, RZ, R15 ;  /* 0x000000ffff0c7224 */ /* 0x000fe400078e000f */
[----:B------:R-:W-:-:S03]  /*09d0*/  VIADD R16, R10, 0x1 ;  /* 0x000000010a107836 */ /* 0x000fc60000000000 */
[----:B------:R-:W-:-:S13]  /*09e0*/  ISETP.NE.AND P0, PT, R12, RZ, PT ;  /* 0x000000ff0c00720c */ /* 0x000fda0003f05270 */
[----:B------:R-:W-:-:S04]  /*09f0*/  @!P0 IMAD.MOV R16, RZ, RZ, R10 ;  /* 0x000000ffff108224 */ /* 0x000fc800078e020a */
[----:B------:R-:W-:Y:S01]  /*0a00*/  IMAD.MOV.U32 R10, RZ, RZ, R16 ;  /* 0x000000ffff0a7224 */ /* 0x000fe200078e0010 */
[----:B------:R-:W-:-:S13]  /*0a10*/  ISETP.GE.U32.AND P0, PT, R16, R7, PT ;  /* 0x000000071000720c */ /* 0x000fda0003f06070 */
[----:B------:R-:W-:Y:S05]  /*0a20*/  @!P0 BRA `(.L_x_21) ;  /* 0xfffffffc00d08947 */ /* 0x000fea000383ffff */
[----:B------:R-:W-:Y:S05]  /*0a30*/  BRA `(.L_x_19) ;  /* 0x0000000000047947 */ /* 0x000fea0003800000 */
.L_x_20:
[----:B------:R-:W-:-:S07]  /*0a40*/  IMAD.IADD R14, R10, 0x1, -R6 ;  /* 0x000000010a0e7824 */ /* 0x000fce00078e0a06 */
.L_x_19:
[----:B------:R-:W-:Y:S05]  /*0a50*/  BSYNC.RECONVERGENT B2 ;  /* 0x0000000000027941 */ /* 0x000fea0003800200 */
.L_x_18:
[----:B------:R-:W-:-:S05]  /*0a60*/  VIADD R5, R11, 0x1 ;  /* 0x000000010b057836 */ /* 0x000fca0000000000 */
[----:B------:R-:W-:-:S13]  /*0a70*/  ISETP.GT.U32.AND P0, PT, R14, R5, PT ;  /* 0x000000050e00720c */ /* 0x000fda0003f04070 */
[----:B------:R-:W-:Y:S05]  /*0a80*/  @!P0 BRA `(.L_x_17) ;  /* 0x0000000000148947 */ /* 0x000fea0003800000 */
[----:B------:R-:W-:Y:S05]  /*0a90*/  WARPSYNC.ALL ;  /* 0x0000000000007948 */ /* 0x000fea0003800000 */
[----:B------:R-:W-:Y:S06]  /*0aa0*/  BAR.SYNC.DEFER_BLOCKING 0x0 ;  /* 0x0000000000007b1d */ /* 0x000fec0000010000 */
[----:B------:R-:W2:Y:S02]  /*0ab0*/  LDG.E R11, desc[UR6][R2.64] ;  /* 0x00000006020b7981 */ /* 0x000ea4000c1e1900 */
[----:B--2---:R-:W-:-:S05]  /*0ac0*/  IADD3 R11, PT, PT, R11, 0x1, RZ ;  /* 0x000000010b0b7810 */ /* 0x004fca0007ffe0ff */
[----:B------:R0:W-:Y:S02]  /*0ad0*/  STG.E desc[UR6][R2.64], R11 ;  /* 0x0000000b02007986 */ /* 0x0001e4000c101906 */
.L_x_17:
[----:B------:R-:W-:Y:S05]  /*0ae0*/  BSYNC.RECONVERGENT B1 ;  /* 0x0000000000017941 */ /* 0x000fea0003800200 */
.L_x_16:
[----:B------:R-:W-:Y:S01]  /*0af0*/  ISETP.GE.AND P0, PT, R11, 0x1, PT ;  /* 0x000000010b00780c */ /* 0x000fe20003f06270 */
[----:B------:R-:W-:-:S12]  /*0b00*/  BSSY.RECONVERGENT B1, `(.L_x_22) ;  /* 0x0000048000017945 */ /* 0x000fd80003800200 */
[----:B------:R-:W-:Y:S05]  /*0b10*/  @!P0 BRA `(.L_x_23) ;  /* 0x0000000400188947 */ /* 0x000fea0003800000 */
[----:B------:R-:W-:Y:S02]  /*0b20*/  VIADD R13, R6, 0x1 ;  /* 0x00000001060d7836 */ /* 0x000fe40000000000 */
[----:B------:R-:W-:-:S03]  /*0b30*/  IMAD.MOV.U32 R12, RZ, RZ, -0x1 ;  /* 0xffffffffff0c7424 */ /* 0x000fc600078e00ff */
[----:B------:R-:W-:-:S13]  /*0b40*/  ISETP.GE.U32.AND P0, PT, R13, R7, PT ;  /* 0x000000070d00720c */ /* 0x000fda0003f06070 */
[----:B------:R-:W-:Y:S05]  /*0b50*/  @P0 BRA `(.L_x_24) ;  /* 0x0000000000400947 */ /* 0x000fea0003800000 */
[----:B------:R-:W1:Y:S01]  /*0b60*/  LDC.64 R4, c[0x0][0x380] ;  /* 0x0000e000ff047b82 */ /* 0x000e620000000a00 */
[----:B------:R-:W-:-:S07]  /*0b70*/  IMAD.MOV.U32 R10, RZ, RZ, R8 ;  /* 0x000000ffff0a7224 */ /* 0x000fce00078e0008 */
.L_x_26:
[----:B------:R-:W-:-:S04]  /*0b80*/  VIADD R15, R10, 0x1 ;  /* 0x000000010a0f7836 */ /* 0x000fc80000000000 */
[----:B01----:R-:W-:-:S06]  /*0b90*/  IMAD.WIDE.U32 R10, R15, 0x4, R4 ;  /* 0x000000040f0a7825 */ /* 0x003fcc00078e0004 */
[----:B------:R-:W2:Y:S02]  /*0ba0*/  LDG.E R10, desc[UR6][R10.64] ;  /* 0x000000060a0a7981 */ /* 0x000ea4000c1e1900 */
[----:B--2---:R-:W-:-:S13]  /*0bb0*/  ISETP.GE.AND P0, PT, R10, RZ, PT ;  /* 0x000000ff0a00720c */ /* 0x004fda0003f06270 */
[----:B------:R-:W-:Y:S05]  /*0bc0*/  @P0 BRA `(.L_x_25) ;  /* 0x0000000000200947 */ /* 0x000fea0003800000 */
[----:B------:R-:W-:Y:S02]  /*0bd0*/  IMAD.MOV.U32 R10, RZ, RZ, R15 ;  /* 0x000000ffff0a7224 */ /* 0x000fe400078e000f */
[----:B------:R-:W-:-:S03]  /*0be0*/  VIADD R14, R13, 0x1 ;  /* 0x000000010d0e7836 */ /* 0x000fc60000000000 */
[----:B------:R-:W-:-:S13]  /*0bf0*/  ISETP.NE.AND P0, PT, R10, RZ, PT ;  /* 0x000000ff0a00720c */ /* 0x000fda0003f05270 */
[----:B------:R-:W-:-:S04]  /*0c00*/  @!P0 IADD3 R14, PT, PT, R13, RZ, RZ ;  /* 0x000000ff0d0e8210 */ /* 0x000fc80007ffe0ff */
[----:B------:R-:W-:Y:S01]  /*0c10*/  ISETP.GE.U32.AND P0, PT, R14, R7, PT ;  /* 0x000000070e00720c */ /* 0x000fe20003f06070 */
[----:B------:R-:W-:-:S12]  /*0c20*/  IMAD.MOV.U32 R13, RZ, RZ, R14 ;  /* 0x000000ffff0d7224 */ /* 0x000fd800078e000e */
[----:B------:R-:W-:Y:S05]  /*0c30*/  @!P0 BRA `(.L_x_26) ;  /* 0xfffffffc00d08947 */ /* 0x000fea000383ffff */
[----:B------:R-:W-:Y:S05]  /*0c40*/  BRA `(.L_x_24) ;  /* 0x0000000000047947 */ /* 0x000fea0003800000 */
.L_x_25:
[----:B------:R-:W-:-:S07]  /*0c50*/  IMAD.IADD R12, R13, 0x1, -R6 ;  /* 0x000000010d0c7824 */ /* 0x000fce00078e0a06 */
.L_x_24:
[----:B------:R-:W-:Y:S05]  /*0c60*/  WARPSYNC.ALL ;  /* 0x0000000000007948 */ /* 0x000fea0003800000 */
[----:B------:R-:W-:Y:S06]  /*0c70*/  BAR.SYNC.DEFER_BLOCKING 0x0 ;  /* 0x0000000000007b1d */ /* 0x000fec0000010000 */
[----:B0-----:R-:W2:Y:S02]  /*0c80*/  LDG.E R11, desc[UR6][R2.64] ;  /* 0x00000006020b7981 */ /* 0x001ea4000c1e1900 */
[----:B--2---:R-:W-:-:S13]  /*0c90*/  ISETP.GT.U32.AND P0, PT, R12, R11, PT ;  /* 0x0000000b0c00720c */ /* 0x004fda0003f04070 */
[----:B------:R-:W-:-:S05]  /*0ca0*/  @!P0 VIADD R11, R12, 0xffffffff ;  /* 0xffffffff0c0b8836 */ /* 0x000fca0000000000 */
[----:B------:R1:W-:Y:S01]  /*0cb0*/  @!P0 STG.E desc[UR6][R2.64], R11 ;  /* 0x0000000b02008986 */ /* 0x0003e2000c101906 */
[----:B------:R-:W-:-:S13]  /*0cc0*/  ISETP.GE.AND P0, PT, R11, 0x1, PT ;  /* 0x000000010b00780c */ /* 0x000fda0003f06270 */
[----:B-1----:R-:W-:Y:S05]  /*0cd0*/  @!P0 BRA `(.L_x_23) ;  /* 0x0000000000a88947 */ /* 0x002fea0003800000 */
[----:B------:R-:W0:Y:S02]  /*0ce0*/  LDC.64 R4, c[0x0][0x3a8] ;  /* 0x0000ea00ff047b82 */ /* 0x000e240000000a00 */
[----:B0-----:R-:W-:-:S06]  /*0cf0*/  IMAD.WIDE.U32 R4, R8, 0x4, R4 ;  /* 0x0000000408047825 */ /* 0x001fcc00078e0004 */
[----:B------:R-:W2:Y:S01]  /*0d00*/  LDG.E R5, desc[UR6][R4.64] ;  /* 0x0000000604057981 */ /* 0x000ea2000c1e1900 */
[----:B------:R-:W-:Y:S01]  /*0d10*/  UMOV UR4, 0x9999999a ;  /* 0x9999999a00047882 */ /* 0x000fe20000000000 */
[----:B------:R-:W-:Y:S01]  /*0d20*/  UMOV UR5, 0x3fc99999 ;  /* 0x3fc9999900057882 */ /* 0x000fe20000000000 */
[----:B--2---:R-:W-:-:S04]  /*0d30*/  IMAD R0, R5, R0, RZ ;  /* 0x0000000005007224 */ /* 0x004fc800078e02ff */
[----:B------:R-:W-:-:S04]  /*0d40*/  IMAD R0, R0, 0x1000, R0 ;  /* 0x0000100000007824 */ /* 0x000fc800078e0200 */
[----:B------:R-:W-:-:S05]  /*0d50*/  VIADD R0, R0, 0x7ed55d16 ;  /* 0x7ed55d1600007836 */ /* 0x000fca0000000000 */
[----:B------:R-:W-:-:S04]  /*0d60*/  SHF.R.U32.HI R13, RZ, 0x13, R0 ;  /* 0x00000013ff0d7819 */ /* 0x000fc80000011600 */
[----:B------:R-:W-:-:S05]  /*0d70*/  LOP3.LUT R13, R0, R13, RZ, 0x3c, !PT ;  /* 0x0000000d000d7212 */ /* 0x000fca00078e3cff */
[C---:B------:R-:W-:Y:S01]  /*0d80*/  IMAD.SHL.U32 R0, R13.reuse, 0x20, RZ ;  /* 0x000000200d007824 */ /* 0x040fe200078e00ff */
[----:B------:R-:W-:-:S04]  /*0d90*/  LOP3.LUT R13, R13, 0xc761c23c, RZ, 0x3c, !PT ;  /* 0xc761c23c0d0d7812 */ /* 0x000fc800078e3cff */
[----:B------:R-:W-:-:S04]  /*0da0*/  LOP3.LUT R0, R0, 0xec384780, RZ, 0x3c, !PT ;  /* 0xec38478000007812 */ /* 0x000fc800078e3cff */
[----:B------:R-:W-:-:S04]  /*0db0*/  IADD3 R0, PT, PT, R13, R0, RZ ;  /* 0x000000000d007210 */ /* 0x000fc80007ffe0ff */
[C---:B------:R-:W-:Y:S01]  /*0dc0*/  LEA R5, R0.reuse, 0xaccf6200, 0x9 ;  /* 0xaccf620000057811 */ /* 0x040fe200078e48ff */
[----:B------:R-:W-:-:S05]  /*0dd0*/  VIADD R10, R0, 0xe9f8cc1d ;  /* 0xe9f8cc1d000a7836 */ /* 0x000fca0000000000 */
[----:B------:R-:W-:-:S05]  /*0de0*/  LOP3.LUT R5, R10, R5, RZ, 0x3c, !PT ;  /* 0x000000050a057212 */ /* 0x000fca00078e3cff */
[----:B------:R-:W-:-:S04]  /*0df0*/  IMAD R5, R5, 0x8, R5 ;  /* 0x0000000805057824 */ /* 0x000fc800078e0205 */
[----:B------:R-:W-:-:S05]  /*0e00*/  VIADD R5, R5, 0xfd7046c5 ;  /* 0xfd7046c505057836 */ /* 0x000fca0000000000 */
[----:B------:R-:W-:-:S04]  /*0e10*/  SHF.R.U32.HI R0, RZ, 0x10, R5 ;  /* 0x00000010ff007819 */ /* 0x000fc80000011605 */
[----:B------:R-:W-:-:S05]  /*0e20*/  LOP3.LUT R0, R5, 0xb55a4f09, R0, 0x96, !PT ;  /* 0xb55a4f0905007812 */ /* 0x000fca00078e9600 */
[----:B------:R-:W-:-:S04]  /*0e30*/  IMAD.HI.U32 R5, R0, 0x3, RZ ;  /* 0x0000000300057827 */ /* 0x000fc800078e00ff */
[----:B------:R-:W-:-:S05]  /*0e40*/  IMAD.IADD R4, R0, 0x1, -R5 ;  /* 0x0000000100047824 */ /* 0x000fca00078e0a05 */
[----:B------:R-:W-:-:S04]  /*0e50*/  LEA.HI R4, R4, R5, RZ, 0x1f ;  /* 0x0000000504047211 */ /* 0x000fc800078ff8ff */
[----:B------:R-:W-:-:S05]  /*0e60*/  SHF.R.U32.HI R5, RZ, 0x1e, R4 ;  /* 0x0000001eff057819 */ /* 0x000fca0000011604 */
[----:B------:R-:W-:-:S05]  /*0e70*/  IMAD R5, R5, -0x7fffffff, R0 ;  /* 0x8000000105057824 */ /* 0x000fca00078e0200 */
[----:B------:R-:W-:-:S05]  /*0e80*/  VIMNMX.U32 R5, PT, PT, R5, 0x1, !PT ;  /* 0x0000000105057848 */ /* 0x000fca0007fe0000 */
[----:B------:R-:W-:-:S05]  /*0e90*/  IMAD.HI.U32 R0, R5, 0x5e4789c9, RZ ;  /* 0x5e4789c905007827 */ /* 0x000fca00078e00ff */
[----:B------:R-:W-:-:S05]  /*0ea0*/  SHF.R.U32.HI R0, RZ, 0xe, R0 ;  /* 0x0000000eff007819 */ /* 0x000fca0000011600 */
[C---:B------:R-:W-:Y:S02]  /*0eb0*/  IMAD R5, R0.reuse, -0xadc8, R5 ;  /* 0xffff523800057824 */ /* 0x040fe400078e0205 */
[----:B------:R-:W-:Y:S02]  /*0ec0*/  IMAD R0, R0, 0xd47, RZ ;  /* 0x00000d4700007824 */ /* 0x000fe400078e02ff */
[----:B------:R-:W-:-:S03]  /*0ed0*/  IMAD R5, R5, 0xbc8f, RZ ;  /* 0x0000bc8f05057824 */ /* 0x000fc600078e02ff */
[----:B------:R-:W-:Y:S02]  /*0ee0*/  LOP3.LUT R4, R0, 0x7fffffff, RZ, 0x3c, !PT ;  /* 0x7fffffff00047812 */ /* 0x000fe400078e3cff */
[----:B------:R-:W-:-:S13]  /*0ef0*/  ISETP.GE.U32.AND P0, PT, R5, R0, PT ;  /* 0x000000000500720c */ /* 0x000fda0003f06070 */
[----:B------:R-:W-:-:S05]  /*0f00*/  @P0 IMAD.MOV R4, RZ, RZ, -R0 ;  /* 0x000000ffff040224 */ /* 0x000fca00078e0a00 */
[----:B------:R-:W-:-:S04]  /*0f10*/  IADD3 R0, PT, PT, R5, -0x1, R4 ;  /* 0xffffffff05007810 */ /* 0x000fc80007ffe004 */
[----:B------:R-:W-:-:S05]  /*0f20*/  I2FP.F32.U32 R0, R0 ;  /* 0x0000000000007245 */ /* 0x000fca0000201000 */
[----:B------:R-:W-:-:S04]  /*0f30*/  FFMA R0, R0, 4.6566128730773925781e-10, RZ ;  /* 0x3000000000007823 */ /* 0x000fc800000000ff */
[----:B------:R-:W0:Y:S02]  /*0f40*/  F2F.F64.F32 R4, R0 ;  /* 0x0000000000047310 */ /* 0x000e240000201800 */
[----:B0-----:R-:W-:-:S14]  /*0f50*/  DSETP.GTU.AND P0, PT, R4, UR4, PT ;  /* 0x0000000404007e2a */ /* 0x001fdc000bf0c000 */
[----:B------:R-:W-:-:S05]  /*0f60*/  @!P0 IADD3 R11, PT, PT, R11, -0x1, RZ ;  /* 0xffffffff0b0b8810 */ /* 0x000fca0007ffe0ff */
[----:B------:R1:W-:Y:S02]  /*0f70*/  @!P0 STG.E desc[UR6][R2.64], R11 ;  /* 0x0000000b02008986 */ /* 0x0003e4000c101906 */
.L_x_23:
[----:B------:R-:W-:Y:S05]  /*0f80*/  BSYNC.RECONVERGENT B1 ;  /* 0x0000000000017941 */ /* 0x000fea0003800200 */
.L_x_22:
[----:B------:R-:W2:Y:S01]  /*0f90*/  LDC.64 R12, c[0x0][0x388] ;  /* 0x0000e200ff0c7b82 */ /* 0x000ea20000000a00 */
[----:B------:R-:W-:Y:S01]  /*0fa0*/  ISETP.GE.AND P0, PT, R11, RZ, PT ;  /* 0x000000ff0b00720c */ /* 0x000fe20003f06270 */
[----:B--2---:R-:W-:-:S12]  /*0fb0*/  IMAD.WIDE.U32 R4, R8, 0x4, R12 ;  /* 0x0000000408047825 */ /* 0x004fd800078e000c */
[----:B------:R-:W-:Y:S05]  /*0fc0*/  @!P0 BRA `(.L_x_27) ;  /* 0x0000000000248947 */ /* 0x000fea0003800000 */
[----:B------:R-:W-:Y:S02]  /*0fd0*/  IMAD.MOV.U32 R15, RZ, RZ, -0x1 ;  /* 0xffffffffff0f7424 */ /* 0x000fe400078e00ff */
[----:B------:R-:W-:-:S03]  /*0fe0*/  IMAD.IADD R0, R11, 0x1, R6 ;  /* 0x000000010b007824 */ /* 0x000fc600078e0206 */
[----:B------:R2:W-:Y:S02]  /*0ff0*/  STG.E desc[UR6][R4.64], R15 ;  /* 0x0000000f04007986 */ /* 0x0005e4000c101906 */
[----:B------:R-:W-:Y:S01]  /*1000*/  ISETP.GE.U32.AND P0, PT, R0, R7, PT ;  /* 0x000000070000720c */ /* 0x000fe20003f06070 */
[----:B------:R-:W-:-:S12]  /*1010*/  IMAD.IADD R7, R8, 0x1, R11 ;  /* 0x0000000108077824 */ /* 0x000fd800078e020b */
[----:B--2---:R-:W-:Y:S05]  /*1020*/  @P0 BRA `(.L_x_27) ;  /* 0x00000000000c0947 */ /* 0x004fea0003800000 */
[----:B01----:R-:W2:Y:S01]  /*1030*/  LDG.E R3, desc[UR6][R2.64] ;  /* 0x0000000602037981 */ /* 0x003ea2000c1e1900 */
[----:B------:R-:W-:-:S05]  /*1040*/  IMAD.WIDE.U32 R6, R7, 0x4, R12 ;  /* 0x0000000407067825 */ /* 0x000fca00078e000c */
[----:B--2---:R2:W-:Y:S02]  /*1050*/  STG.E desc[UR6][R6.64], R3 ;  /* 0x0000000306007986 */ /* 0x0045e4000c101906 */
.L_x_27:
[----:B------:R-:W-:Y:S05]  /*1060*/  WARPSYNC.ALL ;  /* 0x0000000000007948 */ /* 0x000fea0003800000 */
[----:B------:R-:W-:Y:S06]  /*1070*/  BAR.SYNC.DEFER_BLOCKING 0x0 ;  /* 0x0000000000007b1d */ /* 0x000fec0000010000 */
[----:B------:R-:W3:Y:S02]  /*1080*/  LDG.E R4, desc[UR6][R4.64] ;  /* 0x0000000604047981 */ /* 0x000ee4000c1e1900 */
[----:B---3--:R-:W-:-:S13]  /*1090*/  ISETP.GE.AND P0, PT, R4, RZ, PT ;  /* 0x000000ff0400720c */ /* 0x008fda0003f06270 */
[----:B------:R-:W-:Y:S05]  /*10a0*/  @!P0 EXIT ;  /* 0x000000000000894d */ /* 0x000fea0003800000 */
[----:B012---:R-:W0:Y:S01]  /*10b0*/  LDC.64 R2, c[0x0][0x3a0] ;  /* 0x0000e800ff027b82 */ /* 0x007e220000000a00 */
[----:B------:R-:W-:Y:S02]  /*10c0*/  IMAD.MOV.U32 R5, RZ, RZ, 0x1 ;  /* 0x00000001ff057424 */ /* 0x000fe400078e00ff */
[----:B0-----:R-:W-:-:S05]  /*10d0*/  IMAD.WIDE.U32 R2, R9, 0x4, R2 ;  /* 0x0000000409027825 */ /* 0x001fca00078e0002 */
[----:B------:R-:W-:Y:S01]  /*10e0*/  REDG.E.ADD.STRONG.GPU desc[UR6][R2.64], R5 ;  /* 0x000000050200798e */ /* 0x000fe2000c12e106 */
[----:B------:R-:W-:Y:S05]  /*10f0*/  EXIT ;  /* 0x000000000000794d */ /* 0x000fea0003800000 */
.L_x_28:
[----:B------:R-:W-:-:S00]  /*1100*/  BRA `(.L_x_28) ;  /* 0xfffffffc00fc7947 */ /* 0x000fc0000383ffff */
[----:B------:R-:W-:-:S00]  /*1110*/  NOP ;  /* 0x0000000000007918 */ /* 0x000fc00000000000 */
        /* <DEDUP_REMOVED lines=14> */
.L_x_29:


//--------------------- .nv.shared.reserved.0     --------------------------
	.section	.nv.shared.reserved.0,"aw",@nobits
	.weak		__nv_reservedSMEM_offset_0_alias
	.size		__nv_reservedSMEM_offset_0_alias, 0, 64
	.other		__nv_reservedSMEM_offset_0_alias,@"STO_CUDA_RESERVED_SHARED STV_DEFAULT"
__nv_reservedSMEM_offset_0_alias:
	.zero		0
	.zero		64


//--------------------- .nv.global                --------------------------
	.section	.nv.global,"aw",@nobits
.nv.global:
	.type		_ZN34_INTERNAL_dc2bbdef_4_k_cu_dc951ae34cuda3std6ranges3__45__cpo9iter_moveE,@object
	.size		_ZN34_INTERNAL_dc2bbdef_4_k_cu_dc951ae34cuda3std6ranges3__45__cpo9iter_moveE,(_ZN34_INTERNAL_dc2bbdef_4_k_cu_dc951ae34cuda3std3__45__cpo5beginE - _ZN34_INTERNAL_dc2bbdef_4_k_cu_dc951ae34cuda3std6ranges3__45__cpo9iter_moveE)
_ZN34_INTERNAL_dc2bbdef_4_k_cu_dc951ae34cuda3std6ranges3__45__cpo9iter_moveE:
	.zero		1
	.type		_ZN34_INTERNAL_dc2bbdef_4_k_cu_dc951ae34cuda3std3__45__cpo5beginE,@object
	.size		_ZN34_INTERNAL_dc2bbdef_4_k_cu_dc951ae34cuda3std3__45__cpo5beginE,(_ZN34_INTERNAL_dc2bbdef_4_k_cu_dc951ae34cuda3std3__436_GLOBAL__N__dc2bbdef_4_k_cu_dc951ae36ignoreE - _ZN34_INTERNAL_dc2bbdef_4_k_cu_dc951ae34cuda3std3__45__cpo5beginE)
_ZN34_INTERNAL_dc2bbdef_4_k_cu_dc951ae34cuda3std3__45__cpo5beginE:
	.zero		1
	.type		_ZN34_INTERNAL_dc2bbdef_4_k_cu_dc951ae34cuda3std3__436_GLOBAL__N__dc2bbdef_4_k_cu_dc951ae36ignoreE,@object
	.size		_ZN34_INTERNAL_dc2bbdef_4_k_cu_dc951ae34cuda3std3__436_GLOBAL__N__dc2bbdef_4_k_cu_dc951ae36ignoreE,(_ZN34_INTERNAL_dc2bbdef_4_k_cu_dc951ae34cuda3std3__45__cpo6cbeginE - _ZN34_INTERNAL_dc2bbdef_4_k_cu_dc951ae34cuda3std3__436_GLOBAL__N__dc2bbdef_4_k_cu_dc951ae36ignoreE)
_ZN34_INTERNAL_dc2bbdef_4_k_cu_dc951ae34cuda3std3__436_GLOBAL__N__dc2bbdef_4_k_cu_dc951ae36ignoreE:
	.zero		1
	.type		_ZN34_INTERNAL_dc2bbdef_4_k_cu_dc951ae34cuda3std3__45__cpo6cbeginE,@object
	.size		_ZN34_INTERNAL_dc2bbdef_4_k_cu_dc951ae34cuda3std3__45__cpo6cbeginE,(_ZN34_INTERNAL_dc2bbdef_4_k_cu_dc951ae34cuda3std3__48in_placeE - _ZN34_INTERNAL_dc2bbdef_4_k_cu_dc951ae34cuda3std3__45__cpo6cbeginE)
_ZN34_INTERNAL_dc2bbdef_4_k_cu_dc951ae34cuda3std3__45__cpo6cbeginE:
	.zero		1
	.type		_ZN34_INTERNAL_dc2bbdef_4_k_cu_dc951ae34cuda3std3__48in_placeE,@object
	.size		_ZN34_INTERNAL_dc2bbdef_4_k_cu_dc951ae34cuda3std3__48in_placeE,(_ZN34_INTERNAL_dc2bbdef_4_k_cu_dc951ae34cuda3std3__45__cpo4cendE - _ZN34_INTERNAL_dc2bbdef_4_k_cu_dc951ae34cuda3std3__48in_placeE)
_ZN34_INTERNAL_dc2bbdef_4_k_cu_dc951ae34cuda3std3__48in_placeE:
	.zero		1
	.type		_ZN34_INTERNAL_dc2bbdef_4_k_cu_dc951ae34cuda3std3__45__cpo4cendE,@object
	.size		_ZN34_INTERNAL_dc2bbdef_4_k_cu_dc951ae34cuda3std3__45__cpo4cendE,(_ZN34_INTERNAL_dc2bbdef_4_k_cu_dc951ae34cuda3std6ranges3__45__cpo4swapE - _ZN34_INTERNAL_dc2bbdef_4_k_cu_dc951ae34cuda3std3__45__cpo4cendE)
_ZN34_INTERNAL_dc2bbdef_4_k_cu_dc951ae34cuda3std3__45__cpo4cendE:
	.zero		1
	.type		_ZN34_INTERNAL_dc2bbdef_4_k_cu_dc951ae34cuda3std6ranges3__45__cpo4swapE,@object
	.size		_ZN34_INTERNAL_dc2bbdef_4_k_cu_dc951ae34cuda3std6ranges3__45__cpo4swapE,(_ZN34_INTERNAL_dc2bbdef_4_k_cu_dc951ae34cuda3std3__45__cpo3endE - _ZN34_INTERNAL_dc2bbdef_4_k_cu_dc951ae34cuda3std6ranges3__45__cpo4swapE)
_ZN34_INTERNAL_dc2bbdef_4_k_cu_dc951ae34cuda3std6ranges3__45__cpo4swapE:
	.zero		1
	.type		_ZN34_INTERNAL_dc2bbdef_4_k_cu_dc951ae34cuda3std3__45__cpo3endE,@object
	.size		_ZN34_INTERNAL_dc2bbdef_4_k_cu_dc951ae34cuda3std3__45__cpo3endE,(_ZN34_INTERNAL_dc2bbdef_4_k_cu_dc951ae34cuda3std3__419piecewise_constructE - _ZN34_INTERNAL_dc2bbdef_4_k_cu_dc951ae34cuda3std3__45__cpo3endE)
_ZN34_INTERNAL_dc2bbdef_4_k_cu_dc951ae34cuda3std3__45__cpo3endE:
	.zero		1
	.type		_ZN34_INTERNAL_dc2bbdef_4_k_cu_dc951ae34cuda3std3__419piecewise_constructE,@object
	.size		_ZN34_INTERNAL_dc2bbdef_4_k_cu_dc951ae34cuda3std3__419piecewise_constructE,(.L_5 - _ZN34_INTERNAL_dc2bbdef_4_k_cu_dc951ae34cuda3std3__419piecewise_constructE)
_ZN34_INTERNAL_dc2bbdef_4_k_cu_dc951ae34cuda3std3__419piecewise_constructE:
	.zero		1
.L_5:


//--------------------- .nv.constant0._Z16cuda_apply_rulesPiS_PjjjS0_S0_ --------------------------
	.section	.nv.constant0._Z16cuda_apply_rulesPiS_PjjjS0_S0_,"a",@progbits
	.sectionflags	@""
	.align	4
.nv.constant0._Z16cuda_apply_rulesPiS_PjjjS0_S0_:
	.zero		944


//--------------------- SYMBOLS --------------------------

	.type		.nv.reservedSmem.offset0,@object
	.size		.nv.reservedSmem.offset0,0x4
